	.headerflags	@"EF_CUDA_TEXMODE_UNIFIED EF_CUDA_64BIT_ADDRESS EF_CUDA_ACCELERATORS EF_CUDA_SM90 EF_CUDA_VIRTUAL_SM(EF_CUDA_SM90)"
	.elftype	@"ET_EXEC"


//--------------------- .nv.info                  --------------------------
	.section	.nv.info,"",@"SHT_CUDA_INFO"
	.align	4


	//----- nvinfo : EIATTR_REGCOUNT
	.align		4
        /*0000*/ 	.byte	0x04, 0x2f
        /*0002*/ 	.short	(.L_3 - .L_2)
	.align		4
.L_2:
        /*0004*/ 	.word	index@(triton_poi_fused__native_batch_norm_legit_no_training_relu_50)
        /*0008*/ 	.word	0x00000028


	//----- nvinfo : EIATTR_MIN_STACK_SIZE
	.align		4
.L_3:
        /*000c*/ 	.byte	0x04, 0x12
        /*000e*/ 	.short	(.L_5 - .L_4)
	.align		4
.L_4:
        /*0010*/ 	.word	index@(triton_poi_fused__native_batch_norm_legit_no_training_relu_50)
        /*0014*/ 	.word	0x00000000


	//----- nvinfo : EIATTR_FRAME_SIZE
	.align		4
.L_5:
        /*0018*/ 	.byte	0x04, 0x11
        /*001a*/ 	.short	(.L_7 - .L_6)
	.align		4
.L_6:
        /*001c*/ 	.word	index@(triton_poi_fused__native_batch_norm_legit_no_training_relu_50)
        /*0020*/ 	.word	0x00000000


	//----- nvinfo : EIATTR_MIN_STACK_SIZE
	.align		4
.L_7:
        /*0024*/ 	.byte	0x04, 0x12
        /*0026*/ 	.short	(.L_9 - .L_8)
	.align		4
.L_8:
        /*0028*/ 	.word	index@(triton_poi_fused__native_batch_norm_legit_no_training_relu_50)
        /*002c*/ 	.word	0x00000000
.L_9:


//--------------------- .nv.info.triton_poi_fused__native_batch_norm_legit_no_training_relu_50 --------------------------
	.section	.nv.info.triton_poi_fused__native_batch_norm_legit_no_training_relu_50,"",@"SHT_CUDA_INFO"
	.sectionflags	@""
	.align	4


	//----- nvinfo : EIATTR_CUDA_API_VERSION
	.align		4
        /*0000*/ 	.byte	0x04, 0x37
        /*0002*/ 	.short	(.L_11 - .L_10)
.L_10:
        /*0004*/ 	.word	0x0000007c


	//----- nvinfo : EIATTR_KPARAM_INFO
	.align		4
.L_11:
        /*0008*/ 	.byte	0x04, 0x17
        /*000a*/ 	.short	(.L_13 - .L_12)
.L_12:
        /*000c*/ 	.word	0x00000000
        /*0010*/ 	.short	0x0007
        /*0012*/ 	.short	0x0034
        /*0014*/ 	.byte	0x00, 0xf0, 0x11, 0x00


	//----- nvinfo : EIATTR_KPARAM_INFO
	.align		4
.L_13:
        /*0018*/ 	.byte	0x04, 0x17
        /*001a*/ 	.short	(.L_15 - .L_14)
.L_14:
        /*001c*/ 	.word	0x00000000
        /*0020*/ 	.short	0x0006
        /*0022*/ 	.short	0x0030
        /*0024*/ 	.byte	0x00, 0xf0, 0x11, 0x00


	//----- nvinfo : EIATTR_KPARAM_INFO
	.align		4
.L_15:
        /*0028*/ 	.byte	0x04, 0x17
        /*002a*/ 	.short	(.L_17 - .L_16)
.L_16:
        /*002c*/ 	.word	0x00000000
        /*0030*/ 	.short	0x0005
        /*0032*/ 	.short	0x0028
        /*0034*/ 	.byte	0x00, 0xf4, 0x21, 0x00


	//----- nvinfo : EIATTR_KPARAM_INFO
	.align		4
.L_17:
        /*0038*/ 	.byte	0x04, 0x17
        /*003a*/ 	.short	(.L_19 - .L_18)
.L_18:
        /*003c*/ 	.word	0x00000000
        /*0040*/ 	.short	0x0004
        /*0042*/ 	.short	0x0020
        /*0044*/ 	.byte	0x00, 0xf4, 0x21, 0x00


	//----- nvinfo : EIATTR_KPARAM_INFO
	.align		4
.L_19:
        /*0048*/ 	.byte	0x04, 0x17
        /*004a*/ 	.short	(.L_21 - .L_20)
.L_20:
        /*004c*/ 	.word	0x00000000
        /*0050*/ 	.short	0x0003
        /*0052*/ 	.short	0x0018
        /*0054*/ 	.byte	0x00, 0xf4, 0x21, 0x00


	//----- nvinfo : EIATTR_KPARAM_INFO
	.align		4
.L_21:
        /*0058*/ 	.byte	0x04, 0x17
        /*005a*/ 	.short	(.L_23 - .L_22)
.L_22:
        /*005c*/ 	.word	0x00000000
        /*0060*/ 	.short	0x0002
        /*0062*/ 	.short	0x0010
        /*0064*/ 	.byte	0x00, 0xf4, 0x21, 0x00


	//----- nvinfo : EIATTR_KPARAM_INFO
	.align		4
.L_23:
        /*0068*/ 	.byte	0x04, 0x17
        /*006a*/ 	.short	(.L_25 - .L_24)
.L_24:
        /*006c*/ 	.word	0x00000000
        /*0070*/ 	.short	0x0001
        /*0072*/ 	.short	0x0008
        /*0074*/ 	.byte	0x00, 0xf4, 0x21, 0x00


	//----- nvinfo : EIATTR_KPARAM_INFO
	.align		4
.L_25:
        /*0078*/ 	.byte	0x04, 0x17
        /*007a*/ 	.short	(.L_27 - .L_26)
.L_26:
        /*007c*/ 	.word	0x00000000
        /*0080*/ 	.short	0x0000
        /*0082*/ 	.short	0x0000
        /*0084*/ 	.byte	0x00, 0xf4, 0x21, 0x00


	//----- nvinfo : EIATTR_SPARSE_MMA_MASK
	.align		4
.L_27:
        /*0088*/ 	.byte	0x03, 0x50
        /*008a*/ 	.short	0x0000


	//----- nvinfo : EIATTR_MAXREG_COUNT
	.align		4
        /*008c*/ 	.byte	0x03, 0x1b
        /*008e*/ 	.short	0x00ff


	//----- nvinfo : EIATTR_EXIT_INSTR_OFFSETS
	.align		4
        /*0090*/ 	.byte	0x04, 0x1c
        /*0092*/ 	.short	(.L_29 - .L_28)


	//   ....[0]....
.L_28:
        /*0094*/ 	.word	0x00001040


	//   ....[1]....
        /*0098*/ 	.word	0x00001120


	//----- nvinfo : EIATTR_REQNTID
	.align		4
.L_29:
        /*009c*/ 	.byte	0x04, 0x10
        /*009e*/ 	.short	(.L_31 - .L_30)
.L_30:
        /*00a0*/ 	.word	0x00000100
        /*00a4*/ 	.word	0x00000001
        /*00a8*/ 	.word	0x00000001


	//----- nvinfo : EIATTR_CBANK_PARAM_SIZE
	.align		4
.L_31:
        /*00ac*/ 	.byte	0x03, 0x19
        /*00ae*/ 	.short	0x0038


	//----- nvinfo : EIATTR_PARAM_CBANK
	.align		4
        /*00b0*/ 	.byte	0x04, 0x0a
        /*00b2*/ 	.short	(.L_33 - .L_32)
	.align		4
.L_32:
        /*00b4*/ 	.word	index@(.nv.constant0.triton_poi_fused__native_batch_norm_legit_no_training_relu_50)
        /*00b8*/ 	.short	0x0210
        /*00ba*/ 	.short	0x0038


	//----- nvinfo : EIATTR_SW_WAR
	.align		4
.L_33:
        /*00bc*/ 	.byte	0x04, 0x36
        /*00be*/ 	.short	(.L_35 - .L_34)
.L_34:
        /*00c0*/ 	.word	0x00000008
.L_35:


//--------------------- .nv.callgraph             --------------------------
	.section	.nv.callgraph,"",@"SHT_CUDA_CALLGRAPH"
	.align	4
	.sectionentsize	8
	.align		4
        /*0000*/ 	.word	0x00000000
	.align		4
        /*0004*/ 	.word	0xffffffff
	.align		4
        /*0008*/ 	.word	0x00000000
	.align		4
        /*000c*/ 	.word	0xfffffffe
	.align		4
        /*0010*/ 	.word	0x00000000
	.align		4
        /*0014*/ 	.word	0xfffffffd
	.align		4
        /*0018*/ 	.word	0x00000000
	.align		4
        /*001c*/ 	.word	0xfffffffc


//--------------------- .nv.constant4             --------------------------
	.section	.nv.constant4,"a",@progbits
	.align	8
	.align		8
.nv.constant4:
        /*0000*/ 	.dword	_$_str
	.align		8
        /*0008*/ 	.dword	_$_str_$_2


//--------------------- .text.triton_poi_fused__native_batch_norm_legit_no_training_relu_50 --------------------------
	.section	.text.triton_poi_fused__native_batch_norm_legit_no_training_relu_50,"ax",@progbits
	.sectionflags	@"SHF_BARRIERS=1"
	.align	128
        .global         triton_poi_fused__native_batch_norm_legit_no_training_relu_50
        .type           triton_poi_fused__native_batch_norm_legit_no_training_relu_50,@function
        .size           triton_poi_fused__native_batch_norm_legit_no_training_relu_50,(.L_x_1 - triton_poi_fused__native_batch_norm_legit_no_training_relu_50)
        .other          triton_poi_fused__native_batch_norm_legit_no_training_relu_50,@"STO_CUDA_ENTRY STV_DEFAULT"
triton_poi_fused__native_batch_norm_legit_no_training_relu_50:
.text.triton_poi_fused__native_batch_norm_legit_no_training_relu_50:
[----:B------:R-:W0:Y:S01]  /*0000*/  LDC R1, c[0x0][0x28] ;  /* 0x00000a00ff017b82 */ /* 0x000e220000000800 */
[----:B------:R-:W1:Y:S07]  /*0010*/  S2R R3, SR_TID.X ;  /* 0x0000000000037919 */ /* 0x000e6e0000002100 */
[----:B------:R-:W2:Y:S01]  /*0020*/  LDC.64 R30, c[0x0][0x210] ;  /* 0x00008400ff1e7b82 */ /* 0x000ea20000000a00 */
[----:B------:R-:W-:Y:S02]  /*0030*/  CS2R R8, SRZ ;  /* 0x0000000000087805 */ /* 0x000fe4000001ff00 */
[----:B------:R-:W-:Y:S01]  /*0040*/  CS2R R14, SRZ ;  /* 0x00000000000e7805 */ /* 0x000fe2000001ff00 */
[----:B------:R-:W3:Y:S01]  /*0050*/  S2R R33, SR_CTAID.Y ;  /* 0x0000000000217919 */ /* 0x000ee20000002600 */
[----:B------:R-:W-:Y:S01]  /*0060*/  ULDC.64 UR6, c[0x0][0x208] ;  /* 0x0000820000067ab9 */ /* 0x000fe20000000a00 */
[----:B------:R-:W4:Y:S02]  /*0070*/  S2R R0, SR_CTAID.X ;  /* 0x0000000000007919 */ /* 0x000f240000002500 */
[----:B------:R-:W5:Y:S08]  /*0080*/  LDC.64 R24, c[0x0][0x218] ;  /* 0x00008600ff187b82 */ /* 0x000f700000000a00 */
[----:B------:R-:W2:Y:S01]  /*0090*/  LDC.64 R28, c[0x0][0x220] ;  /* 0x00008800ff1c7b82 */ /* 0x000ea20000000a00 */
[----:B-1----:R-:W-:Y:S01]  /*00a0*/  SHF.L.U32 R32, R3, 0x2, RZ ;  /* 0x0000000203207819 */ /* 0x002fe200000006ff */
[----:B---3--:R-:W-:-:S03]  /*00b0*/  IMAD.SHL.U32 R33, R33, 0x400, RZ ;  /* 0x0000040021217824 */ /* 0x008fc600078e00ff */
[----:B------:R-:W-:Y:S02]  /*00c0*/  LOP3.LUT R32, R32, 0x3fc, RZ, 0xc0, !PT ;  /* 0x000003fc20207812 */ /* 0x000fe400078ec0ff */
[----:B----4-:R-:W-:Y:S02]  /*00d0*/  SHF.L.U32 R2, R0, 0x2, RZ ;  /* 0x0000000200027819 */ /* 0x010fe400000006ff */
[----:B------:R-:W-:Y:S02]  /*00e0*/  LOP3.LUT R35, R33, R32, RZ, 0xfc, !PT ;  /* 0x0000002021237212 */ /* 0x000fe400078efcff */
[----:B------:R-:W-:Y:S01]  /*00f0*/  IADD3 R6, R2, 0x2, RZ ;  /* 0x0000000202067810 */ /* 0x000fe20007ffe0ff */
[----:B------:R-:W-:Y:S01]  /*0100*/  VIADD R5, R2, 0x1 ;  /* 0x0000000102057836 */ /* 0x000fe20000000000 */
[C---:B------:R-:W-:Y:S01]  /*0110*/  ISETP.GE.AND P0, PT, R35.reuse, 0x500, PT ;  /* 0x000005002300780c */ /* 0x040fe20003f06270 */
[----:B------:R-:W-:-:S03]  /*0120*/  IMAD.HI R4, R35, 0x66666667, RZ ;  /* 0x6666666723047827 */ /* 0x000fc600078e02ff */
[----:B------:R-:W-:Y:S02]  /*0130*/  ISETP.LT.AND P2, PT, R5, 0x4, !P0 ;  /* 0x000000040500780c */ /* 0x000fe40004741270 */
[----:B------:R-:W-:Y:S02]  /*0140*/  SHF.R.U32.HI R5, RZ, 0x1f, R4 ;  /* 0x0000001fff057819 */ /* 0x000fe40000011604 */
[----:B------:R-:W-:Y:S02]  /*0150*/  ISETP.LT.AND P3, PT, R6, 0x4, !P0 ;  /* 0x000000040600780c */ /* 0x000fe40004761270 */
[----:B------:R-:W-:Y:S02]  /*0160*/  CS2R R18, SRZ ;  /* 0x0000000000127805 */ /* 0x000fe4000001ff00 */
[----:B------:R-:W-:Y:S01]  /*0170*/  LEA.HI.SX32 R10, R4, R5, 0x19 ;  /* 0x00000005040a7211 */ /* 0x000fe200078fcaff */
[C---:B------:R-:W-:Y:S01]  /*0180*/  VIADD R6, R2.reuse, 0x3 ;  /* 0x0000000302067836 */ /* 0x040fe20000000000 */
[----:B------:R-:W-:-:S02]  /*0190*/  ISETP.LT.AND P1, PT, R2, 0x4, !P0 ;  /* 0x000000040200780c */ /* 0x000fc40004721270 */
[----:B------:R-:W-:Y:S01]  /*01a0*/  CS2R R4, SRZ ;  /* 0x0000000000047805 */ /* 0x000fe2000001ff00 */
[----:B------:R-:W-:Y:S01]  /*01b0*/  IMAD R35, R10, -0x140, R35 ;  /* 0xfffffec00a237824 */ /* 0x000fe200078e0223 */
[----:B------:R-:W-:Y:S02]  /*01c0*/  ISETP.LT.AND P4, PT, R6, 0x4, !P0 ;  /* 0x000000040600780c */ /* 0x000fe40004781270 */
[----:B------:R-:W-:Y:S01]  /*01d0*/  CS2R R6, SRZ ;  /* 0x0000000000067805 */ /* 0x000fe2000001ff00 */
[----:B------:R-:W-:Y:S01]  /*01e0*/  IMAD R13, R10, 0x500, R35 ;  /* 0x000005000a0d7824 */ /* 0x000fe200078e0223 */
[----:B------:R-:W-:Y:S01]  /*01f0*/  CS2R R10, SRZ ;  /* 0x00000000000a7805 */ /* 0x000fe2000001ff00 */
[----:B-----5:R-:W-:-:S04]  /*0200*/  IMAD.WIDE R24, R35, 0x4, R24 ;  /* 0x0000000423187825 */ /* 0x020fc800078e0218 */
[----:B------:R-:W-:Y:S01]  /*0210*/  IMAD R23, R0, 0x500, R13 ;  /* 0x0000050000177824 */ /* 0x000fe200078e020d */
[----:B------:R-:W-:-:S03]  /*0220*/  CS2R R12, SRZ ;  /* 0x00000000000c7805 */ /* 0x000fc6000001ff00 */
[C---:B------:R-:W-:Y:S01]  /*0230*/  VIADD R37, R23.reuse, 0x280 ;  /* 0x0000028017257836 */ /* 0x040fe20000000000 */
[----:B------:R-:W-:Y:S02]  /*0240*/  IADD3 R27, R23, 0x140, RZ ;  /* 0x00000140171b7810 */ /* 0x000fe40007ffe0ff */
[----:B------:R-:W-:Y:S01]  /*0250*/  IADD3 R17, R23, 0x3c0, RZ ;  /* 0x000003c017117810 */ /* 0x000fe20007ffe0ff */
[--C-:B--2---:R-:W-:Y:S01]  /*0260*/  IMAD.WIDE R22, R23, 0x4, R30.reuse ;  /* 0x0000000417167825 */ /* 0x104fe200078e021e */
[----:B------:R1:W2:Y:S03]  /*0270*/  @!P0 LDG.E.EL.128 R12, desc[UR6][R24.64] ;  /* 0x00000006180c8981 */ /* 0x0002a6000c2e1d00 */
[--C-:B------:R-:W-:Y:S01]  /*0280*/  IMAD.WIDE R26, R27, 0x4, R30.reuse ;  /* 0x000000041b1a7825 */ /* 0x100fe200078e021e */
[----:B------:R-:W2:Y:S03]  /*0290*/  @P1 LDG.E.EL.128 R4, desc[UR6][R22.64] ;  /* 0x0000000616041981 */ /* 0x000ea6000c2e1d00 */
[--C-:B------:R-:W-:Y:S01]  /*02a0*/  IMAD.WIDE R36, R37, 0x4, R30.reuse ;  /* 0x0000000425247825 */ /* 0x100fe200078e021e */
[----:B------:R3:W4:Y:S03]  /*02b0*/  @P2 LDG.E.EL.128 R8, desc[UR6][R26.64] ;  /* 0x000000061a082981 */ /* 0x000726000c2e1d00 */
[----:B------:R-:W-:Y:S01]  /*02c0*/  IMAD.WIDE R30, R17, 0x4, R30 ;  /* 0x00000004111e7825 */ /* 0x000fe200078e021e */
[----:B------:R-:W-:-:S02]  /*02d0*/  CS2R R16, SRZ ;  /* 0x0000000000107805 */ /* 0x000fc4000001ff00 */
[----:B-1----:R-:W-:-:S04]  /*02e0*/  CS2R R24, SRZ ;  /* 0x0000000000187805 */ /* 0x002fc8000001ff00 */
[----:B------:R1:W5:Y:S01]  /*02f0*/  @P3 LDG.E.EL.128 R16, desc[UR6][R36.64] ;  /* 0x0000000624103981 */ /* 0x000362000c2e1d00 */
[----:B---3--:R-:W-:Y:S01]  /*0300*/  CS2R R26, SRZ ;  /* 0x00000000001a7805 */ /* 0x008fe2000001ff00 */
[----:B01----:R-:W-:-:S05]  /*0310*/  IMAD.WIDE R36, R35, 0x4, R28 ;  /* 0x0000000423247825 */ /* 0x003fca00078e021c */
[----:B------:R-:W3:Y:S01]  /*0320*/  @!P0 LDG.E.EL.128 R24, desc[UR6][R36.64] ;  /* 0x0000000624188981 */ /* 0x000ee2000c2e1d00 */
[----:B------:R-:W-:Y:S02]  /*0330*/  CS2R R20, SRZ ;  /* 0x0000000000147805 */ /* 0x000fe4000001ff00 */
[----:B------:R-:W-:-:S06]  /*0340*/  CS2R R22, SRZ ;  /* 0x0000000000167805 */ /* 0x000fcc000001ff00 */
[----:B------:R0:W2:Y:S02]  /*0350*/  @P4 LDG.E.EL.128 R20, desc[UR6][R30.64] ;  /* 0x000000061e144981 */ /* 0x0000a4000c2e1d00 */
[----:B0-----:R-:W0:Y:S01]  /*0360*/  LDC.64 R30, c[0x0][0x228] ;  /* 0x00008a00ff1e7b82 */ /* 0x001e220000000a00 */
[----:B------:R-:W-:Y:S01]  /*0370*/  CS2R R28, SRZ ;  /* 0x00000000001c7805 */ /* 0x000fe2000001ff00 */
[----:B---3--:R-:W-:-:S06]  /*0380*/  FADD R36, R24, 0.0010000000474974513054 ;  /* 0x3a83126f18247421 */ /* 0x008fcc0000000000 */
[----:B------:R-:W1:Y:S01]  /*0390*/  MUFU.SQRT R36, R36 ;  /* 0x0000002400247308 */ /* 0x000e620000002000 */
[----:B------:R-:W-:Y:S01]  /*03a0*/  FADD R27, R27, 0.0010000000474974513054 ;  /* 0x3a83126f1b1b7421 */ /* 0x000fe20000000000 */
[----:B------:R-:W-:-:S06]  /*03b0*/  FADD R26, R26, 0.0010000000474974513054 ;  /* 0x3a83126f1a1a7421 */ /* 0x000fcc0000000000 */
[----:B------:R-:W3:Y:S01]  /*03c0*/  MUFU.SQRT R27, R27 ;  /* 0x0000001b001b7308 */ /* 0x000ee20000002000 */
[C---:B-1----:R-:W-:Y:S02]  /*03d0*/  FSETP.GT.AND P6, PT, R36.reuse, 8.50705917302346158658e+37, PT ;  /* 0x7e8000002400780b */ /* 0x042fe40003fc4000 */
[----:B------:R-:W-:-:S05]  /*03e0*/  FSETP.GEU.AND P1, PT, R36, 1.175494350822287508e-38, PT ;  /* 0x008000002400780b */ /* 0x000fca0003f2e000 */
[----:B------:R-:W1:Y:S01]  /*03f0*/  MUFU.SQRT R26, R26 ;  /* 0x0000001a001a7308 */ /* 0x000e620000002000 */
[C---:B--2---:R-:W-:Y:S01]  /*0400*/  FADD R4, -R12.reuse, R4 ;  /* 0x000000040c047221 */ /* 0x044fe20000000100 */
[C---:B----4-:R-:W-:Y:S01]  /*0410*/  FADD R34, -R12.reuse, R8 ;  /* 0x000000080c227221 */ /* 0x050fe20000000100 */
[C---:B-----5:R-:W-:Y:S01]  /*0420*/  FADD R16, -R12.reuse, R16 ;  /* 0x000000100c107221 */ /* 0x060fe20000000100 */
[----:B------:R-:W-:Y:S01]  /*0430*/  FADD R20, -R12, R20 ;  /* 0x000000140c147221 */ /* 0x000fe20000000100 */
[----:B------:R-:W-:Y:S01]  /*0440*/  FADD R12, -R13, R9 ;  /* 0x000000090d0c7221 */ /* 0x000fe20000000100 */
[----:B0-----:R-:W-:Y:S01]  /*0450*/  IMAD.WIDE R8, R35, 0x4, R30 ;  /* 0x0000000423087825 */ /* 0x001fe200078e021e */
[----:B------:R-:W-:-:S03]  /*0460*/  CS2R R30, SRZ ;  /* 0x00000000001e7805 */ /* 0x000fc6000001ff00 */
[----:B------:R-:W-:Y:S01]  /*0470*/  FADD R24, -R14, R10 ;  /* 0x0000000a0e187221 */ /* 0x000fe20000000100 */
[----:B------:R-:W-:Y:S01]  /*0480*/  @P6 FMUL R36, R36, 0.25 ;  /* 0x3e80000024246820 */ /* 0x000fe20000400000 */
[----:B------:R-:W-:Y:S01]  /*0490*/  FADD R25, R25, 0.0010000000474974513054 ;  /* 0x3a83126f19197421 */ /* 0x000fe20000000000 */
[----:B------:R-:W-:Y:S02]  /*04a0*/  IMAD.MOV.U32 R10, RZ, RZ, 0x3e800000 ;  /* 0x3e800000ff0a7424 */ /* 0x000fe400078e00ff */
[C---:B------:R-:W-:Y:S01]  /*04b0*/  FADD R5, -R13.reuse, R5 ;  /* 0x000000050d057221 */ /* 0x040fe20000000100 */
[----:B------:R-:W-:Y:S01]  /*04c0*/  @!P1 FMUL R36, R36, 16777216 ;  /* 0x4b80000024249820 */ /* 0x000fe20000400000 */
[C---:B------:R-:W-:Y:S01]  /*04d0*/  FADD R17, -R13.reuse, R17 ;  /* 0x000000110d117221 */ /* 0x040fe20000000100 */
[----:B------:R-:W-:Y:S01]  /*04e0*/  FADD R21, -R13, R21 ;  /* 0x000000150d157221 */ /* 0x000fe20000000100 */
[----:B------:R0:W2:Y:S01]  /*04f0*/  @!P0 LDG.E.EL.128 R28, desc[UR6][R8.64] ;  /* 0x00000006081c8981 */ /* 0x0000a2000c2e1d00 */
[----:B---3--:R-:W-:Y:S01]  /*0500*/  FSETP.GT.AND P2, PT, R27, 8.50705917302346158658e+37, PT ;  /* 0x7e8000001b00780b */ /* 0x008fe20003f44000 */
[----:B------:R-:W-:Y:S01]  /*0510*/  FADD R13, -R14, R6 ;  /* 0x000000060e0d7221 */ /* 0x000fe20000000100 */
[C---:B------:R-:W-:Y:S01]  /*0520*/  FADD R11, -R15.reuse, R11 ;  /* 0x0000000b0f0b7221 */ /* 0x040fe20000000100 */
[----:B------:R-:W-:Y:S01]  /*0530*/  FADD R23, -R15, R23 ;  /* 0x000000170f177221 */ /* 0x000fe20000000100 */
[----:B------:R-:W-:Y:S01]  /*0540*/  FSEL R6, R10, 1, P6 ;  /* 0x3f8000000a067808 */ /* 0x000fe20003000000 */
[----:B------:R-:W3:Y:S01]  /*0550*/  MUFU.SQRT R25, R25 ;  /* 0x0000001900197308 */ /* 0x000ee20000002000 */
[----:B------:R-:W-:Y:S01]  /*0560*/  FSETP.GEU.AND P3, PT, R27, 1.175494350822287508e-38, PT ;  /* 0x008000001b00780b */ /* 0x000fe20003f6e000 */
[C---:B0-----:R-:W-:Y:S01]  /*0570*/  FADD R8, -R15.reuse, R7 ;  /* 0x000000070f087221 */ /* 0x041fe20000000100 */
[----:B------:R-:W-:Y:S01]  /*0580*/  FADD R9, -R15, R19 ;  /* 0x000000130f097221 */ /* 0x000fe20000000100 */
[----:B-1----:R-:W-:-:S04]  /*0590*/  FSETP.GT.AND P5, PT, R26, 8.50705917302346158658e+37, PT ;  /* 0x7e8000001a00780b */ /* 0x002fc80003fa4000 */
[----:B------:R-:W0:Y:S01]  /*05a0*/  MUFU.RCP R15, R36 ;  /* 0x00000024000f7308 */ /* 0x000e220000001000 */
[----:B------:R-:W-:Y:S01]  /*05b0*/  @!P1 FMUL R6, R6, 16777216 ;  /* 0x4b80000006069820 */ /* 0x000fe20000400000 */
[----:B------:R-:W-:Y:S01]  /*05c0*/  FSETP.GEU.AND P1, PT, R26, 1.175494350822287508e-38, PT ;  /* 0x008000001a00780b */ /* 0x000fe20003f2e000 */
[----:B------:R-:W-:-:S04]  /*05d0*/  @P2 FMUL R27, R27, 0.25 ;  /* 0x3e8000001b1b2820 */ /* 0x000fc80000400000 */
[----:B------:R-:W-:Y:S01]  /*05e0*/  @!P3 FMUL R27, R27, 16777216 ;  /* 0x4b8000001b1bb820 */ /* 0x000fe20000400000 */
[----:B---3--:R-:W-:Y:S01]  /*05f0*/  FSETP.GT.AND P4, PT, R25, 8.50705917302346158658e+37, PT ;  /* 0x7e8000001900780b */ /* 0x008fe20003f84000 */
[----:B------:R-:W-:Y:S01]  /*0600*/  @P5 FMUL R26, R26, 0.25 ;  /* 0x3e8000001a1a5820 */ /* 0x000fe20000400000 */
[----:B0-----:R-:W-:Y:S02]  /*0610*/  FMUL R15, R15, R6 ;  /* 0x000000060f0f7220 */ /* 0x001fe40000400000 */
[----:B------:R-:W0:Y:S01]  /*0620*/  LDC.64 R6, c[0x0][0x230] ;  /* 0x00008c00ff067b82 */ /* 0x000e220000000a00 */
[----:B------:R1:W3:Y:S02]  /*0630*/  MUFU.RCP R37, R27 ;  /* 0x0000001b00257308 */ /* 0x0002e40000001000 */
[----:B------:R-:W-:Y:S01]  /*0640*/  @!P1 FMUL R26, R26, 16777216 ;  /* 0x4b8000001a1a9820 */ /* 0x000fe20000400000 */
[----:B------:R-:W-:Y:S02]  /*0650*/  FSETP.GEU.AND P6, PT, R25, 1.175494350822287508e-38, PT ;  /* 0x008000001900780b */ /* 0x000fe40003fce000 */
[----:B------:R-:W-:-:S03]  /*0660*/  FSEL R36, R10, 1, P2 ;  /* 0x3f8000000a247808 */ /* 0x000fc60001000000 */
[----:B------:R4:W5:Y:S01]  /*0670*/  MUFU.RCP R19, R26 ;  /* 0x0000001a00137308 */ /* 0x0009620000001000 */
[C---:B-1----:R-:W-:Y:S01]  /*0680*/  FSEL R27, R10.reuse, 1, P4 ;  /* 0x3f8000000a1b7808 */ /* 0x042fe20002000000 */
[----:B------:R-:W-:Y:S01]  /*0690*/  @P4 FMUL R25, R25, 0.25 ;  /* 0x3e80000019194820 */ /* 0x000fe20000400000 */
[----:B------:R-:W-:Y:S01]  /*06a0*/  FSEL R10, R10, 1, P5 ;  /* 0x3f8000000a0a7808 */ /* 0x000fe20002800000 */
[----:B------:R-:W-:-:S04]  /*06b0*/  @!P3 FMUL R36, R36, 16777216 ;  /* 0x4b8000002424b820 */ /* 0x000fc80000400000 */
[----:B------:R-:W-:Y:S01]  /*06c0*/  @!P6 FMUL R25, R25, 16777216 ;  /* 0x4b8000001919e820 */ /* 0x000fe20000400000 */
[----:B---3--:R-:W-:Y:S01]  /*06d0*/  FMUL R37, R37, R36 ;  /* 0x0000002425257220 */ /* 0x008fe20000400000 */
[----:B------:R-:W-:Y:S01]  /*06e0*/  @!P1 FMUL R10, R10, 16777216 ;  /* 0x4b8000000a0a9820 */ /* 0x000fe20000400000 */
[C---:B------:R-:W-:Y:S01]  /*06f0*/  FADD R18, -R14.reuse, R18 ;  /* 0x000000120e127221 */ /* 0x040fe20000000100 */
[----:B------:R-:W-:Y:S01]  /*0700*/  FADD R22, -R14, R22 ;  /* 0x000000160e167221 */ /* 0x000fe20000000100 */
[C---:B------:R-:W-:Y:S01]  /*0710*/  FMUL R36, R37.reuse, R9 ;  /* 0x0000000925247220 */ /* 0x040fe20000400000 */
[----:B------:R1:W3:Y:S01]  /*0720*/  MUFU.RCP R14, R25 ;  /* 0x00000019000e7308 */ /* 0x0002e20000001000 */
[----:B----4-:R-:W-:Y:S01]  /*0730*/  FMUL R26, R37, R8 ;  /* 0x00000008251a7220 */ /* 0x010fe20000400000 */
[----:B-----5:R-:W-:Y:S01]  /*0740*/  FMUL R19, R19, R10 ;  /* 0x0000000a13137220 */ /* 0x020fe20000400000 */
[----:B------:R-:W-:Y:S01]  /*0750*/  CS2R R8, SRZ ;  /* 0x0000000000087805 */ /* 0x000fe2000001ff00 */
[----:B0-----:R-:W-:-:S04]  /*0760*/  IMAD.WIDE R6, R35, 0x4, R6 ;  /* 0x0000000423067825 */ /* 0x001fc800078e0206 */
[----:B-1----:R-:W-:Y:S01]  /*0770*/  FMUL R25, R37, R11 ;  /* 0x0000000b25197220 */ /* 0x002fe20000400000 */
[----:B------:R-:W-:-:S06]  /*0780*/  CS2R R10, SRZ ;  /* 0x00000000000a7805 */ /* 0x000fcc000001ff00 */
[----:B------:R0:W2:Y:S01]  /*0790*/  @!P0 LDG.E.EL.128 R8, desc[UR6][R6.64] ;  /* 0x0000000606088981 */ /* 0x0000a2000c2e1d00 */
[----:B------:R-:W1:Y:S01]  /*07a0*/  S2UR UR5, SR_CgaCtaId ;  /* 0x00000000000579c3 */ /* 0x000e620000008800 */
[----:B------:R-:W-:Y:S01]  /*07b0*/  FMUL R23, R37, R23 ;  /* 0x0000001725177220 */ /* 0x000fe20000400000 */
[----:B------:R-:W-:Y:S01]  /*07c0*/  SHF.L.U32 R37, R3, 0x4, RZ ;  /* 0x0000000403257819 */ /* 0x000fe200000006ff */
[----:B------:R-:W-:-:S03]  /*07d0*/  UMOV UR4, 0x400 ;  /* 0x0000040000047882 */ /* 0x000fc60000000000 */
[----:B------:R-:W-:Y:S01]  /*07e0*/  LOP3.LUT R37, R37, 0xff0, RZ, 0xc0, !PT ;  /* 0x00000ff025257812 */ /* 0x000fe200078ec0ff */
[----:B------:R-:W-:Y:S01]  /*07f0*/  @!P6 FMUL R27, R27, 16777216 ;  /* 0x4b8000001b1be820 */ /* 0x000fe20000400000 */
[----:B------:R-:W-:Y:S01]  /*0800*/  LOP3.LUT R33, R33, 0xff, R3, 0xf8, !PT ;  /* 0x000000ff21217812 */ /* 0x000fe200078ef803 */
[C---:B------:R-:W-:Y:S01]  /*0810*/  FMUL R3, R19.reuse, R22 ;  /* 0x0000001613037220 */ /* 0x040fe20000400000 */
[C---:B------:R-:W-:Y:S01]  /*0820*/  FMUL R35, R19.reuse, R24 ;  /* 0x0000001813237220 */ /* 0x040fe20000400000 */
[----:B---3--:R-:W-:Y:S01]  /*0830*/  FMUL R14, R14, R27 ;  /* 0x0000001b0e0e7220 */ /* 0x008fe20000400000 */
[C---:B------:R-:W-:Y:S01]  /*0840*/  FMUL R27, R19.reuse, R18 ;  /* 0x00000012131b7220 */ /* 0x040fe20000400000 */
[----:B------:R-:W-:Y:S01]  /*0850*/  FMUL R13, R19, R13 ;  /* 0x0000000d130d7220 */ /* 0x000fe20000400000 */
[----:B-1----:R-:W-:Y:S01]  /*0860*/  UPRMT UR4, UR5, 0x654, UR4 ;  /* 0x0000065405047896 */ /* 0x002fe20008000004 */
[----:B------:R-:W-:-:S05]  /*0870*/  FMUL R19, R15, R16 ;  /* 0x000000100f137220 */ /* 0x000fca0000400000 */
[----:B0-----:R-:W-:Y:S01]  /*0880*/  VIADD R6, R37, UR4 ;  /* 0x0000000425067c36 */ /* 0x001fe20008000000 */
[----:B------:R-:W-:-:S03]  /*0890*/  IADD3 R7, R32, UR4, RZ ;  /* 0x0000000420077c10 */ /* 0x000fc6000fffe0ff */
[----:B------:R-:W-:Y:S01]  /*08a0*/  IMAD R6, R37, 0x4, R6 ;  /* 0x0000000425067824 */ /* 0x000fe200078e0206 */
[----:B------:R-:W-:Y:S01]  /*08b0*/  LEA R32, R32, R7, 0x2 ;  /* 0x0000000720207211 */ /* 0x000fe200078e10ff */
[C---:B------:R-:W-:Y:S01]  /*08c0*/  FMUL R7, R15.reuse, R20 ;  /* 0x000000140f077220 */ /* 0x040fe20000400000 */
[C---:B------:R-:W-:Y:S01]  /*08d0*/  FMUL R37, R15.reuse, R34 ;  /* 0x000000220f257220 */ /* 0x040fe20000400000 */
[----:B------:R-:W-:Y:S01]  /*08e0*/  FMUL R15, R15, R4 ;  /* 0x000000040f0f7220 */ /* 0x000fe20000400000 */
[C---:B------:R-:W-:Y:S01]  /*08f0*/  FMUL R4, R14.reuse, R21 ;  /* 0x000000150e047220 */ /* 0x040fe20000400000 */
[C---:B------:R-:W-:Y:S01]  /*0900*/  FMUL R16, R14.reuse, R17 ;  /* 0x000000110e107220 */ /* 0x040fe20000400000 */
[C---:B------:R-:W-:Y:S01]  /*0910*/  FMUL R18, R14.reuse, R12 ;  /* 0x0000000c0e127220 */ /* 0x040fe20000400000 */
[----:B------:R-:W-:Y:S01]  /*0920*/  FMUL R14, R14, R5 ;  /* 0x000000050e0e7220 */ /* 0x000fe20000400000 */
[-CC-:B--2---:R-:W-:Y:S01]  /*0930*/  FFMA R5, R15, R28.reuse, R8.reuse ;  /* 0x0000001c0f057223 */ /* 0x184fe20000000008 */
[-CC-:B------:R-:W-:Y:S01]  /*0940*/  FFMA R12, R37, R28.reuse, R8.reuse ;  /* 0x0000001c250c7223 */ /* 0x180fe20000000008 */
[-CC-:B------:R-:W-:Y:S01]  /*0950*/  FFMA R19, R19, R28.reuse, R8.reuse ;  /* 0x0000001c13137223 */ /* 0x180fe20000000008 */
[----:B------:R-:W-:Y:S01]  /*0960*/  FFMA R7, R7, R28, R8 ;  /* 0x0000001c07077223 */ /* 0x000fe20000000008 */
[-CC-:B------:R-:W-:Y:S01]  /*0970*/  FFMA R8, R14, R29.reuse, R9.reuse ;  /* 0x0000001d0e087223 */ /* 0x180fe20000000009 */
[-CC-:B------:R-:W-:Y:S01]  /*0980*/  FFMA R14, R18, R29.reuse, R9.reuse ;  /* 0x0000001d120e7223 */ /* 0x180fe20000000009 */
[-CC-:B------:R-:W-:Y:S01]  /*0990*/  FFMA R13, R13, R30.reuse, R10.reuse ;  /* 0x0000001e0d0d7223 */ /* 0x180fe2000000000a */
[----:B------:R-:W-:Y:S01]  /*09a0*/  FSETP.GEU.AND P0, PT, R5, RZ, PT ;  /* 0x000000ff0500720b */ /* 0x000fe20003f0e000 */
[-CC-:B------:R-:W-:Y:S01]  /*09b0*/  FFMA R35, R35, R30.reuse, R10.reuse ;  /* 0x0000001e23237223 */ /* 0x180fe2000000000a */
[----:B------:R-:W-:Y:S01]  /*09c0*/  FFMA R16, R16, R29, R9 ;  /* 0x0000001d10107223 */ /* 0x000fe20000000009 */
[----:B------:R-:W-:Y:S01]  /*09d0*/  FSETP.GEU.AND P4, PT, R8, RZ, PT ;  /* 0x000000ff0800720b */ /* 0x000fe20003f8e000 */
[----:B------:R-:W-:Y:S01]  /*09e0*/  FFMA R27, R27, R30, R10 ;  /* 0x0000001e1b1b7223 */ /* 0x000fe2000000000a */
[----:B------:R-:W-:Y:S01]  /*09f0*/  FSEL R5, R5, RZ, P0 ;  /* 0x000000ff05057208 */ /* 0x000fe20000000000 */
[-CC-:B------:R-:W-:Y:S01]  /*0a00*/  FFMA R25, R25, R31.reuse, R11.reuse ;  /* 0x0000001f19197223 */ /* 0x180fe2000000000b */
[----:B------:R-:W-:Y:S01]  /*0a10*/  FSETP.GEU.AND P2, PT, R12, RZ, PT ;  /* 0x000000ff0c00720b */ /* 0x000fe20003f4e000 */
[----:B------:R-:W-:Y:S01]  /*0a20*/  FFMA R36, R36, R31, R11 ;  /* 0x0000001f24247223 */ /* 0x000fe2000000000b */
[----:B------:R-:W-:-:S02]  /*0a30*/  FSETP.GEU.AND P3, PT, R13, RZ, PT ;  /* 0x000000ff0d00720b */ /* 0x000fc40003f6e000 */
[----:B------:R-:W-:Y:S02]  /*0a40*/  FSETP.GEU.AND P1, PT, R14, RZ, PT ;  /* 0x000000ff0e00720b */ /* 0x000fe40003f2e000 */
[----:B------:R-:W-:Y:S01]  /*0a50*/  FSETP.GEU.AND P0, PT, R35, RZ, PT ;  /* 0x000000ff2300720b */ /* 0x000fe20003f0e000 */
[----:B------:R-:W-:Y:S01]  /*0a60*/  FFMA R4, R4, R29, R9 ;  /* 0x0000001d04047223 */ /* 0x000fe20000000009 */
[-CC-:B------:R-:W-:Y:S01]  /*0a70*/  FFMA R26, R26, R31.reuse, R11.reuse ;  /* 0x0000001f1a1a7223 */ /* 0x180fe2000000000b */
[----:B------:R-:W-:Y:S01]  /*0a80*/  FFMA R23, R23, R31, R11 ;  /* 0x0000001f17177223 */ /* 0x000fe2000000000b */
[----:B------:R-:W-:Y:S02]  /*0a90*/  FSEL R9, R8, RZ, P4 ;  /* 0x000000ff08097208 */ /* 0x000fe40002000000 */
[----:B------:R-:W-:Y:S01]  /*0aa0*/  FSEL R11, R12, RZ, P2 ;  /* 0x000000ff0c0b7208 */ /* 0x000fe20001000000 */
[----:B------:R-:W-:Y:S01]  /*0ab0*/  FFMA R3, R3, R30, R10 ;  /* 0x0000001e03037223 */ /* 0x000fe2000000000a */
[----:B------:R-:W-:-:S02]  /*0ac0*/  FSEL R13, R13, RZ, P3 ;  /* 0x000000ff0d0d7208 */ /* 0x000fc40001800000 */
[----:B------:R-:W-:Y:S02]  /*0ad0*/  FSEL R15, R14, RZ, P1 ;  /* 0x000000ff0e0f7208 */ /* 0x000fe40000800000 */
[----:B------:R-:W-:Y:S02]  /*0ae0*/  FSEL R35, R35, RZ, P0 ;  /* 0x000000ff23237208 */ /* 0x000fe40000000000 */
[----:B------:R-:W-:Y:S02]  /*0af0*/  FSETP.GEU.AND P2, PT, R16, RZ, PT ;  /* 0x000000ff1000720b */ /* 0x000fe40003f4e000 */
[----:B------:R-:W-:Y:S02]  /*0b00*/  FSETP.GEU.AND P4, PT, R25, RZ, PT ;  /* 0x000000ff1900720b */ /* 0x000fe40003f8e000 */
[----:B------:R-:W-:Y:S02]  /*0b10*/  FSETP.GEU.AND P3, PT, R19, RZ, PT ;  /* 0x000000ff1300720b */ /* 0x000fe40003f6e000 */
[----:B------:R-:W-:-:S02]  /*0b20*/  FSETP.GEU.AND P1, PT, R27, RZ, PT ;  /* 0x000000ff1b00720b */ /* 0x000fc40003f2e000 */
[----:B------:R-:W-:Y:S01]  /*0b30*/  FSETP.GEU.AND P0, PT, R36, RZ, PT ;  /* 0x000000ff2400720b */ /* 0x000fe20003f0e000 */
[----:B------:R0:W-:Y:S01]  /*0b40*/  STS [R6], R5 ;  /* 0x0000000506007388 */ /* 0x0001e20000000800 */
[----:B------:R-:W-:Y:S02]  /*0b50*/  FSEL R25, R25, RZ, P4 ;  /* 0x000000ff19197208 */ /* 0x000fe40002000000 */
[----:B------:R-:W-:Y:S01]  /*0b60*/  FSEL R19, R19, RZ, P3 ;  /* 0x000000ff13137208 */ /* 0x000fe20001800000 */
[----:B------:R1:W-:Y:S01]  /*0b70*/  STS [R6+0x14], R9 ;  /* 0x0000140906007388 */ /* 0x0003e20000000800 */
[----:B------:R-:W-:Y:S02]  /*0b80*/  FSEL R27, R27, RZ, P1 ;  /* 0x000000ff1b1b7208 */ /* 0x000fe40000800000 */
[----:B------:R-:W-:Y:S02]  /*0b90*/  FSETP.GEU.AND P3, PT, R7, RZ, PT ;  /* 0x000000ff0700720b */ /* 0x000fe40003f6e000 */
[----:B0-----:R-:W-:-:S02]  /*0ba0*/  FSEL R5, R16, RZ, P2 ;  /* 0x000000ff10057208 */ /* 0x001fc40001000000 */
[----:B------:R-:W-:Y:S02]  /*0bb0*/  FSETP.GEU.AND P2, PT, R4, RZ, PT ;  /* 0x000000ff0400720b */ /* 0x000fe40003f4e000 */
[----:B-1----:R-:W-:Y:S02]  /*0bc0*/  FSEL R9, R36, RZ, P0 ;  /* 0x000000ff24097208 */ /* 0x002fe40000000000 */
[----:B------:R-:W-:Y:S02]  /*0bd0*/  FSETP.GEU.AND P1, PT, R3, RZ, PT ;  /* 0x000000ff0300720b */ /* 0x000fe40003f2e000 */
[----:B------:R-:W-:Y:S02]  /*0be0*/  FSETP.GEU.AND P0, PT, R23, RZ, PT ;  /* 0x000000ff1700720b */ /* 0x000fe40003f0e000 */
[----:B------:R-:W-:Y:S01]  /*0bf0*/  FSETP.GEU.AND P4, PT, R26, RZ, PT ;  /* 0x000000ff1a00720b */ /* 0x000fe20003f8e000 */
[----:B------:R0:W-:Y:S01]  /*0c00*/  STS [R6+0x4], R11 ;  /* 0x0000040b06007388 */ /* 0x0001e20000000800 */
[----:B------:R-:W-:-:S02]  /*0c10*/  FSEL R7, R7, RZ, P3 ;  /* 0x000000ff07077208 */ /* 0x000fc40001800000 */
[----:B------:R-:W-:Y:S01]  /*0c20*/  FSEL R17, R3, RZ, P1 ;  /* 0x000000ff03117208 */ /* 0x000fe20000800000 */
[----:B------:R1:W-:Y:S01]  /*0c30*/  STS [R6+0x1c], R5 ;  /* 0x00001c0506007388 */ /* 0x0003e20000000800 */
[----:B------:R-:W-:Y:S02]  /*0c40*/  FSEL R23, R23, RZ, P0 ;  /* 0x000000ff17177208 */ /* 0x000fe40000000000 */
[----:B0-----:R-:W-:Y:S02]  /*0c50*/  FSEL R11, R4, RZ, P2 ;  /* 0x000000ff040b7208 */ /* 0x001fe40001000000 */
[----:B-1----:R-:W-:Y:S01]  /*0c60*/  FSEL R5, R26, RZ, P4 ;  /* 0x000000ff1a057208 */ /* 0x002fe20002000000 */
[----:B------:R-:W-:Y:S04]  /*0c70*/  STS [R6+0x28], R13 ;  /* 0x0000280d06007388 */ /* 0x000fe80000000800 */
        /* <DEDUP_REMOVED lines=8> */
[----:B------:R0:W-:Y:S04]  /*0d00*/  STS [R6+0x34], R17 ;  /* 0x0000341106007388 */ /* 0x0001e80000000800 */
[----:B------:R-:W-:Y:S04]  /*0d10*/  STS [R6+0x3c], R5 ;  /* 0x00003c0506007388 */ /* 0x000fe80000000800 */
[----:B------:R1:W-:Y:S01]  /*0d20*/  STS [R6+0x48], R23 ;  /* 0x0000481706007388 */ /* 0x0003e20000000800 */
[----:B------:R-:W-:Y:S01]  /*0d30*/  BAR.SYNC.DEFER_BLOCKING 0x0 ;  /* 0x0000000000007b1d */ /* 0x000fe20000010000 */
[C---:B------:R-:W-:Y:S01]  /*0d40*/  LOP3.LUT R18, R33.reuse, 0x100, RZ, 0xfc, !PT ;  /* 0x0000010021127812 */ /* 0x040fe200078efcff */
[C---:B------:R-:W-:Y:S01]  /*0d50*/  IMAD.HI R16, R33.reuse, 0x66666667, RZ ;  /* 0x6666666721107827 */ /* 0x040fe200078e02ff */
[----:B------:R-:W-:-:S03]  /*0d60*/  LOP3.LUT R3, R33, 0x200, RZ, 0xfc, !PT ;  /* 0x0000020021037812 */ /* 0x000fc600078efcff */
[----:B------:R-:W-:Y:S01]  /*0d70*/  IMAD.HI R21, R18, 0x66666667, RZ ;  /* 0x6666666712157827 */ /* 0x000fe200078e02ff */
[----:B0-----:R-:W-:-:S03]  /*0d80*/  SHF.R.U32.HI R17, RZ, 0x1f, R16 ;  /* 0x0000001fff117819 */ /* 0x001fc60000011610 */
[----:B------:R-:W-:Y:S01]  /*0d90*/  IMAD.HI R19, R3, 0x66666667, RZ ;  /* 0x6666666703137827 */ /* 0x000fe200078e02ff */
[----:B------:R-:W-:Y:S02]  /*0da0*/  SHF.R.U32.HI R22, RZ, 0x1f, R21 ;  /* 0x0000001fff167819 */ /* 0x000fe40000011615 */
[----:B------:R-:W-:Y:S01]  /*0db0*/  LEA.HI.SX32 R24, R16, R17, 0x19 ;  /* 0x0000001110187211 */ /* 0x000fe200078fcaff */
[----:B------:R-:W-:Y:S04]  /*0dc0*/  LDS R12, [R32] ;  /* 0x00000000200c7984 */ /* 0x000fe80000000800 */
[----:B------:R-:W-:Y:S04]  /*0dd0*/  LDS R13, [R32+0x4] ;  /* 0x00000400200d7984 */ /* 0x000fe80000000800 */
[----:B------:R-:W-:Y:S04]  /*0de0*/  LDS R14, [R32+0x8] ;  /* 0x00000800200e7984 */ /* 0x000fe80000000800 */
[----:B------:R-:W0:Y:S04]  /*0df0*/  LDS R15, [R32+0xc] ;  /* 0x00000c00200f7984 */ /* 0x000e280000000800 */
[----:B------:R-:W-:Y:S04]  /*0e00*/  LDS R8, [R32+0x1400] ;  /* 0x0014000020087984 */ /* 0x000fe80000000800 */
[----:B------:R-:W-:Y:S04]  /*0e10*/  LDS R9, [R32+0x1404] ;  /* 0x0014040020097984 */ /* 0x000fe80000000800 */
[----:B------:R-:W-:Y:S04]  /*0e20*/  LDS R10, [R32+0x1408] ;  /* 0x00140800200a7984 */ /* 0x000fe80000000800 */
[----:B------:R-:W2:Y:S04]  /*0e30*/  LDS R11, [R32+0x140c] ;  /* 0x00140c00200b7984 */ /* 0x000ea80000000800 */
[----:B------:R-:W-:Y:S04]  /*0e40*/  LDS R4, [R32+0x2800] ;  /* 0x0028000020047984 */ /* 0x000fe80000000800 */
[----:B------:R-:W-:Y:S04]  /*0e50*/  LDS R5, [R32+0x2804] ;  /* 0x0028040020057984 */ /* 0x000fe80000000800 */
[----:B------:R-:W-:Y:S04]  /*0e60*/  LDS R6, [R32+0x2808] ;  /* 0x0028080020067984 */ /* 0x000fe80000000800 */
[----:B------:R-:W3:Y:S01]  /*0e70*/  LDS R7, [R32+0x280c] ;  /* 0x00280c0020077984 */ /* 0x000ee20000000800 */
[----:B------:R-:W-:Y:S01]  /*0e80*/  SHF.R.U32.HI R20, RZ, 0x1f, R19 ;  /* 0x0000001fff147819 */ /* 0x000fe20000011613 */
[----:B------:R-:W4:Y:S01]  /*0e90*/  LDC.64 R16, c[0x0][0x238] ;  /* 0x00008e00ff107b82 */ /* 0x000f220000000a00 */
[----:B------:R-:W-:-:S02]  /*0ea0*/  LEA.HI.SX32 R21, R21, R22, 0x19 ;  /* 0x0000001615157211 */ /* 0x000fc400078fcaff */
[----:B------:R-:W-:Y:S01]  /*0eb0*/  LEA.HI.SX32 R20, R19, R20, 0x19 ;  /* 0x0000001413147211 */ /* 0x000fe200078fcaff */
[----:B------:R-:W-:Y:S02]  /*0ec0*/  IMAD R25, R24, -0x140, R33 ;  /* 0xfffffec018197824 */ /* 0x000fe400078e0221 */
[----:B-1----:R-:W-:Y:S02]  /*0ed0*/  IMAD R23, R21, -0x140, R18 ;  /* 0xfffffec015177824 */ /* 0x002fe400078e0212 */
[----:B------:R-:W-:Y:S01]  /*0ee0*/  IMAD R19, R20, -0x140, R3 ;  /* 0xfffffec014137824 */ /* 0x000fe200078e0203 */
[----:B------:R-:W-:Y:S01]  /*0ef0*/  ISETP.GE.AND P0, PT, R2, 0x4, PT ;  /* 0x000000040200780c */ /* 0x000fe20003f06270 */
[----:B------:R-:W-:Y:S01]  /*0f00*/  IMAD.IADD R25, R25, 0x1, R0 ;  /* 0x0000000119197824 */ /* 0x000fe200078e0200 */
[----:B------:R-:W-:Y:S02]  /*0f10*/  IADD3 R2, R23, R0, RZ ;  /* 0x0000000017027210 */ /* 0x000fe40007ffe0ff */
[----:B------:R-:W-:-:S02]  /*0f20*/  IADD3 R19, R19, R0, RZ ;  /* 0x0000000013137210 */ /* 0x000fc40007ffe0ff */
[----:B------:R-:W-:Y:S02]  /*0f30*/  ISETP.LT.AND P3, PT, R33, 0x500, !P0 ;  /* 0x000005002100780c */ /* 0x000fe40004761270 */
[----:B------:R-:W-:Y:S01]  /*0f40*/  ISETP.LT.AND P1, PT, R3, 0x500, !P0 ;  /* 0x000005000300780c */ /* 0x000fe20004721270 */
[----:B------:R-:W-:Y:S01]  /*0f50*/  IMAD R3, R24, 0x800, R25 ;  /* 0x0000080018037824 */ /* 0x000fe200078e0219 */
[----:B------:R-:W-:Y:S02]  /*0f60*/  LOP3.LUT R33, R33, 0x300, RZ, 0xfc, !PT ;  /* 0x0000030021217812 */ /* 0x000fe400078efcff */
[----:B------:R-:W-:Y:S02]  /*0f70*/  LEA R2, R21, R2, 0xb ;  /* 0x0000000215027211 */ /* 0x000fe400078e58ff */
[----:B------:R-:W-:Y:S02]  /*0f80*/  ISETP.LT.AND P2, PT, R18, 0x500, !P0 ;  /* 0x000005001200780c */ /* 0x000fe40004741270 */
[----:B------:R-:W-:Y:S01]  /*0f90*/  LEA R21, R20, R19, 0xb ;  /* 0x0000001314157211 */ /* 0x000fe200078e58ff */
[----:B------:R-:W-:Y:S01]  /*0fa0*/  IMAD.SHL.U32 R3, R3, 0x4, RZ ;  /* 0x0000000403037824 */ /* 0x000fe200078e00ff */
[----:B------:R-:W-:-:S02]  /*0fb0*/  ISETP.LT.AND P0, PT, R33, 0x500, !P0 ;  /* 0x000005002100780c */ /* 0x000fc40004701270 */
[----:B------:R-:W-:Y:S02]  /*0fc0*/  SHF.L.U32 R19, R2, 0x2, RZ ;  /* 0x0000000202137819 */ /* 0x000fe400000006ff */
[----:B------:R-:W-:Y:S01]  /*0fd0*/  SHF.L.U32 R21, R21, 0x2, RZ ;  /* 0x0000000215157819 */ /* 0x000fe200000006ff */
[----:B----4-:R-:W-:-:S04]  /*0fe0*/  IMAD.WIDE R2, R3, 0x4, R16 ;  /* 0x0000000403027825 */ /* 0x010fc800078e0210 */
[--C-:B------:R-:W-:Y:S01]  /*0ff0*/  IMAD.WIDE R18, R19, 0x4, R16.reuse ;  /* 0x0000000413127825 */ /* 0x100fe200078e0210 */
[----:B0-----:R0:W-:Y:S03]  /*1000*/  @P3 STG.E.128 desc[UR6][R2.64], R12 ;  /* 0x0000000c02003986 */ /* 0x0011e6000c101d06 */
[----:B------:R-:W-:Y:S01]  /*1010*/  IMAD.WIDE R20, R21, 0x4, R16 ;  /* 0x0000000415147825 */ /* 0x000fe200078e0210 */
[----:B--2---:R0:W-:Y:S04]  /*1020*/  @P2 STG.E.128 desc[UR6][R18.64], R8 ;  /* 0x0000000812002986 */ /* 0x0041e8000c101d06 */
[----:B---3--:R0:W-:Y:S02]  /*1030*/  @P1 STG.E.128 desc[UR6][R20.64], R4 ;  /* 0x0000000414001986 */ /* 0x0081e4000c101d06 */
[----:B0-----:R-:W-:Y:S05]  /*1040*/  @!P0 EXIT ;  /* 0x000000000000894d */ /* 0x001fea0003800000 */
[----:B0-----:R-:W-:Y:S01]  /*1050*/  LDS R4, [R32+0x3c00] ;  /* 0x003c000020047984 */ /* 0x001fe20000000800 */
[----:B------:R-:W-:-:S03]  /*1060*/  IMAD.HI R2, R33, 0x66666667, RZ ;  /* 0x6666666721027827 */ /* 0x000fc600078e02ff */
[----:B------:R-:W-:Y:S02]  /*1070*/  LDS R5, [R32+0x3c04] ;  /* 0x003c040020057984 */ /* 0x000fe40000000800 */
[----:B------:R-:W-:Y:S02]  /*1080*/  SHF.R.U32.HI R3, RZ, 0x1f, R2 ;  /* 0x0000001fff037819 */ /* 0x000fe40000011602 */
[----:B------:R-:W-:Y:S02]  /*1090*/  LDS R6, [R32+0x3c08] ;  /* 0x003c080020067984 */ /* 0x000fe40000000800 */
[----:B------:R-:W-:Y:S02]  /*10a0*/  LEA.HI.SX32 R2, R2, R3, 0x19 ;  /* 0x0000000302027211 */ /* 0x000fe400078fcaff */
[----:B------:R-:W0:Y:S03]  /*10b0*/  LDS R7, [R32+0x3c0c] ;  /* 0x003c0c0020077984 */ /* 0x000e260000000800 */
[----:B------:R-:W-:-:S04]  /*10c0*/  IMAD R33, R2, -0x140, R33 ;  /* 0xfffffec002217824 */ /* 0x000fc800078e0221 */
[----:B------:R-:W-:-:S05]  /*10d0*/  IMAD.IADD R33, R33, 0x1, R0 ;  /* 0x0000000121217824 */ /* 0x000fca00078e0200 */
[----:B------:R-:W-:-:S04]  /*10e0*/  LEA R3, R2, R33, 0xb ;  /* 0x0000002102037211 */ /* 0x000fc800078e58ff */
[----:B------:R-:W-:-:S05]  /*10f0*/  SHF.L.U32 R3, R3, 0x2, RZ ;  /* 0x0000000203037819 */ /* 0x000fca00000006ff */
[----:B------:R-:W-:-:S05]  /*1100*/  IMAD.WIDE R16, R3, 0x4, R16 ;  /* 0x0000000403107825 */ /* 0x000fca00078e0210 */
[----:B0-----:R-:W-:Y:S01]  /*1110*/  STG.E.128 desc[UR6][R16.64], R4 ;  /* 0x0000000410007986 */ /* 0x001fe2000c101d06 */
[----:B------:R-:W-:Y:S05]  /*1120*/  EXIT ;  /* 0x000000000000794d */ /* 0x000fea0003800000 */
.L_x_0:
[----:B------:R-:W-:-:S00]  /*1130*/  BRA `(.L_x_0) ;  /* 0xfffffffc00fc7947 */ /* 0x000fc0000383ffff */
[----:B------:R-:W-:-:S00]  /*1140*/  NOP ;  /* 0x0000000000007918 */ /* 0x000fc00000000000 */
        /* <DEDUP_REMOVED lines=11> */
.L_x_1:


//--------------------- .nv.global.init           --------------------------
	.section	.nv.global.init,"aw",@progbits
.nv.global.init:
	.type		_$_str,@object
	.size		_$_str,(_$_str_$_2 - _$_str)
_$_str:
        /*0000*/ 	.byte	0x5f, 0x5f, 0x43, 0x55, 0x44, 0x41, 0x5f, 0x46, 0x54, 0x5a, 0x00
	.type		_$_str_$_2,@object
	.size		_$_str_$_2,(.L_1 - _$_str_$_2)
_$_str_$_2:
        /*000b*/ 	.byte	0x5f, 0x5f, 0x43, 0x55, 0x44, 0x41, 0x5f, 0x50, 0x52, 0x45, 0x43, 0x5f, 0x53, 0x51, 0x52, 0x54
        /*001b*/ 	.byte	0x00
.L_1:


//--------------------- .nv.shared.triton_poi_fused__native_batch_norm_legit_no_training_relu_50 --------------------------
	.section	.nv.shared.triton_poi_fused__native_batch_norm_legit_no_training_relu_50,"aw",@nobits
	.sectionflags	@""
	.align	16
	.zero		1024


//--------------------- .nv.constant0.triton_poi_fused__native_batch_norm_legit_no_training_relu_50 --------------------------
	.section	.nv.constant0.triton_poi_fused__native_batch_norm_legit_no_training_relu_50,"a",@progbits
	.sectionflags	@""
	.align	4
.nv.constant0.triton_poi_fused__native_batch_norm_legit_no_training_relu_50:
	.zero		584
